	.headerflags	@"EF_CUDA_TEXMODE_UNIFIED EF_CUDA_64BIT_ADDRESS EF_CUDA_ACCELERATORS EF_CUDA_SM90 EF_CUDA_VIRTUAL_SM(EF_CUDA_SM90)"
	.elftype	@"ET_EXEC"


//--------------------- .nv.info                  --------------------------
	.section	.nv.info,"",@"SHT_CUDA_INFO"
	.align	4


	//----- nvinfo : EIATTR_REGCOUNT
	.align		4
        /*0000*/ 	.byte	0x04, 0x2f
        /*0002*/ 	.short	(.L_1 - .L_0)
	.align		4
.L_0:
        /*0004*/ 	.word	index@(triton_poi_fused_cat_26)
        /*0008*/ 	.word	0x00000020


	//----- nvinfo : EIATTR_MIN_STACK_SIZE
	.align		4
.L_1:
        /*000c*/ 	.byte	0x04, 0x12
        /*000e*/ 	.short	(.L_3 - .L_2)
	.align		4
.L_2:
        /*0010*/ 	.word	index@(triton_poi_fused_cat_26)
        /*0014*/ 	.word	0x00000000


	//----- nvinfo : EIATTR_FRAME_SIZE
	.align		4
.L_3:
        /*0018*/ 	.byte	0x04, 0x11
        /*001a*/ 	.short	(.L_5 - .L_4)
	.align		4
.L_4:
        /*001c*/ 	.word	index@(triton_poi_fused_cat_26)
        /*0020*/ 	.word	0x00000000


	//----- nvinfo : EIATTR_MIN_STACK_SIZE
	.align		4
.L_5:
        /*0024*/ 	.byte	0x04, 0x12
        /*0026*/ 	.short	(.L_7 - .L_6)
	.align		4
.L_6:
        /*0028*/ 	.word	index@(triton_poi_fused_cat_26)
        /*002c*/ 	.word	0x00000000
.L_7:


//--------------------- .nv.info.triton_poi_fused_cat_26 --------------------------
	.section	.nv.info.triton_poi_fused_cat_26,"",@"SHT_CUDA_INFO"
	.sectionflags	@""
	.align	4


	//----- nvinfo : EIATTR_CUDA_API_VERSION
	.align		4
        /*0000*/ 	.byte	0x04, 0x37
        /*0002*/ 	.short	(.L_9 - .L_8)
.L_8:
        /*0004*/ 	.word	0x0000007c


	//----- nvinfo : EIATTR_KPARAM_INFO
	.align		4
.L_9:
        /*0008*/ 	.byte	0x04, 0x17
        /*000a*/ 	.short	(.L_11 - .L_10)
.L_10:
        /*000c*/ 	.word	0x00000000
        /*0010*/ 	.short	0x0004
        /*0012*/ 	.short	0x0020
        /*0014*/ 	.byte	0x00, 0xf0, 0x11, 0x00


	//----- nvinfo : EIATTR_KPARAM_INFO
	.align		4
.L_11:
        /*0018*/ 	.byte	0x04, 0x17
        /*001a*/ 	.short	(.L_13 - .L_12)
.L_12:
        /*001c*/ 	.word	0x00000000
        /*0020*/ 	.short	0x0003
        /*0022*/ 	.short	0x0018
        /*0024*/ 	.byte	0x00, 0xf4, 0x21, 0x00


	//----- nvinfo : EIATTR_KPARAM_INFO
	.align		4
.L_13:
        /*0028*/ 	.byte	0x04, 0x17
        /*002a*/ 	.short	(.L_15 - .L_14)
.L_14:
        /*002c*/ 	.word	0x00000000
        /*0030*/ 	.short	0x0002
        /*0032*/ 	.short	0x0010
        /*0034*/ 	.byte	0x00, 0xf4, 0x21, 0x00


	//----- nvinfo : EIATTR_KPARAM_INFO
	.align		4
.L_15:
        /*0038*/ 	.byte	0x04, 0x17
        /*003a*/ 	.short	(.L_17 - .L_16)
.L_16:
        /*003c*/ 	.word	0x00000000
        /*0040*/ 	.short	0x0001
        /*0042*/ 	.short	0x0008
        /*0044*/ 	.byte	0x00, 0xf4, 0x21, 0x00


	//----- nvinfo : EIATTR_KPARAM_INFO
	.align		4
.L_17:
        /*0048*/ 	.byte	0x04, 0x17
        /*004a*/ 	.short	(.L_19 - .L_18)
.L_18:
        /*004c*/ 	.word	0x00000000
        /*0050*/ 	.short	0x0000
        /*0052*/ 	.short	0x0000
        /*0054*/ 	.byte	0x00, 0xf4, 0x21, 0x00


	//----- nvinfo : EIATTR_SPARSE_MMA_MASK
	.align		4
.L_19:
        /*0058*/ 	.byte	0x03, 0x50
        /*005a*/ 	.short	0x0000


	//----- nvinfo : EIATTR_MAXREG_COUNT
	.align		4
        /*005c*/ 	.byte	0x03, 0x1b
        /*005e*/ 	.short	0x00ff


	//----- nvinfo : EIATTR_EXIT_INSTR_OFFSETS
	.align		4
        /*0060*/ 	.byte	0x04, 0x1c
        /*0062*/ 	.short	(.L_21 - .L_20)


	//   ....[0]....
.L_20:
        /*0064*/ 	.word	0x00000780


	//----- nvinfo : EIATTR_REQNTID
	.align		4
.L_21:
        /*0068*/ 	.byte	0x04, 0x10
        /*006a*/ 	.short	(.L_23 - .L_22)
.L_22:
        /*006c*/ 	.word	0x00000080
        /*0070*/ 	.word	0x00000001
        /*0074*/ 	.word	0x00000001


	//----- nvinfo : EIATTR_CBANK_PARAM_SIZE
	.align		4
.L_23:
        /*0078*/ 	.byte	0x03, 0x19
        /*007a*/ 	.short	0x0024


	//----- nvinfo : EIATTR_PARAM_CBANK
	.align		4
        /*007c*/ 	.byte	0x04, 0x0a
        /*007e*/ 	.short	(.L_25 - .L_24)
	.align		4
.L_24:
        /*0080*/ 	.word	index@(.nv.constant0.triton_poi_fused_cat_26)
        /*0084*/ 	.short	0x0210
        /*0086*/ 	.short	0x0024


	//----- nvinfo : EIATTR_SW_WAR
	.align		4
.L_25:
        /*0088*/ 	.byte	0x04, 0x36
        /*008a*/ 	.short	(.L_27 - .L_26)
.L_26:
        /*008c*/ 	.word	0x00000008
.L_27:


//--------------------- .nv.callgraph             --------------------------
	.section	.nv.callgraph,"",@"SHT_CUDA_CALLGRAPH"
	.align	4
	.sectionentsize	8
	.align		4
        /*0000*/ 	.word	0x00000000
	.align		4
        /*0004*/ 	.word	0xffffffff
	.align		4
        /*0008*/ 	.word	0x00000000
	.align		4
        /*000c*/ 	.word	0xfffffffe
	.align		4
        /*0010*/ 	.word	0x00000000
	.align		4
        /*0014*/ 	.word	0xfffffffd
	.align		4
        /*0018*/ 	.word	0x00000000
	.align		4
        /*001c*/ 	.word	0xfffffffc


//--------------------- .text.triton_poi_fused_cat_26 --------------------------
	.section	.text.triton_poi_fused_cat_26,"ax",@progbits
	.align	128
        .global         triton_poi_fused_cat_26
        .type           triton_poi_fused_cat_26,@function
        .size           triton_poi_fused_cat_26,(.L_x_1 - triton_poi_fused_cat_26)
        .other          triton_poi_fused_cat_26,@"STO_CUDA_ENTRY STV_DEFAULT"
triton_poi_fused_cat_26:
.text.triton_poi_fused_cat_26:
[----:B------:R-:W-:Y:S01]  /*0000*/  LDC R1, c[0x0][0x28] ;  /* 0x00000a00ff017b82 */ /* 0x000fe20000000800 */
[----:B------:R-:W1:Y:S01]  /*0010*/  S2R R0, SR_TID.X ;  /* 0x0000000000007919 */ /* 0x000e620000002100 */
[----:B------:R-:W-:Y:S01]  /*0020*/  IMAD.MOV.U32 R22, RZ, RZ, RZ ;  /* 0x000000ffff167224 */ /* 0x000fe200078e00ff */
[----:B------:R-:W-:Y:S01]  /*0030*/  CS2R R24, SRZ ;  /* 0x0000000000187805 */ /* 0x000fe2000001ff00 */
[----:B------:R-:W-:Y:S01]  /*0040*/  IMAD.MOV.U32 R2, RZ, RZ, RZ ;  /* 0x000000ffff027224 */ /* 0x000fe200078e00ff */
[----:B------:R-:W2:Y:S01]  /*0050*/  S2R R23, SR_CTAID.X ;  /* 0x0000000000177919 */ /* 0x000ea20000002500 */
[----:B------:R-:W-:Y:S01]  /*0060*/  IMAD.MOV.U32 R6, RZ, RZ, RZ ;  /* 0x000000ffff067224 */ /* 0x000fe200078e00ff */
[----:B------:R-:W-:Y:S01]  /*0070*/  ULDC.64 UR4, c[0x0][0x208] ;  /* 0x0000820000047ab9 */ /* 0x000fe20000000a00 */
[----:B------:R-:W-:Y:S01]  /*0080*/  IMAD.MOV.U32 R4, RZ, RZ, RZ ;  /* 0x000000ffff047224 */ /* 0x000fe200078e00ff */
[----:B------:R-:W-:Y:S01]  /*0090*/  CS2R R20, SRZ ;  /* 0x0000000000147805 */ /* 0x000fe2000001ff00 */
[----:B------:R-:W-:-:S02]  /*00a0*/  IMAD.MOV.U32 R14, RZ, RZ, RZ ;  /* 0x000000ffff0e7224 */ /* 0x000fc400078e00ff */
[----:B-1----:R-:W-:Y:S01]  /*00b0*/  IMAD.SHL.U32 R0, R0, 0x4, RZ ;  /* 0x0000000400007824 */ /* 0x002fe200078e00ff */
[----:B--2---:R-:W-:-:S04]  /*00c0*/  SHF.R.S32.HI R3, RZ, 0x15, R23 ;  /* 0x00000015ff037819 */ /* 0x004fc80000011417 */
[----:B------:R-:W-:Y:S02]  /*00d0*/  LOP3.LUT R0, R0, 0x1fc, RZ, 0xc0, !PT ;  /* 0x000001fc00007812 */ /* 0x000fe400078ec0ff */
[----:B------:R-:W-:-:S03]  /*00e0*/  SGXT R3, R3, 0x1 ;  /* 0x000000010303781a */ /* 0x000fc60000000200 */
[----:B------:R-:W-:-:S04]  /*00f0*/  IMAD R23, R23, 0x400, R0 ;  /* 0x0000040017177824 */ /* 0x000fc800078e0200 */
[----:B------:R-:W-:Y:S01]  /*0100*/  VIADD R7, R23, 0x200 ;  /* 0x0000020017077836 */ /* 0x000fe20000000000 */
[----:B------:R-:W-:Y:S01]  /*0110*/  LEA.HI R0, R3, R23, RZ, 0xc ;  /* 0x0000001703007211 */ /* 0x000fe200078f60ff */
[----:B------:R-:W-:-:S03]  /*0120*/  IMAD.HI R9, R23, -0x77777777, R22 ;  /* 0x8888888917097827 */ /* 0x000fc600078e0216 */
[----:B------:R-:W-:Y:S01]  /*0130*/  LEA.HI R8, R3, R7, RZ, 0xc ;  /* 0x0000000703087211 */ /* 0x000fe200078f60ff */
[----:B------:R-:W-:Y:S01]  /*0140*/  IMAD.HI R6, R7, -0x77777777, R6 ;  /* 0x8888888907067827 */ /* 0x000fe200078e0206 */
[----:B------:R-:W-:Y:S02]  /*0150*/  SHF.R.S32.HI R5, RZ, 0xc, R0 ;  /* 0x0000000cff057819 */ /* 0x000fe40000011400 */
[----:B------:R-:W-:Y:S02]  /*0160*/  SHF.R.S32.HI R3, RZ, 0xc, R8 ;  /* 0x0000000cff037819 */ /* 0x000fe40000011408 */
[----:B------:R-:W-:Y:S01]  /*0170*/  SHF.R.U32.HI R11, RZ, 0x1f, R6 ;  /* 0x0000001fff0b7819 */ /* 0x000fe20000011606 */
[----:B------:R-:W-:Y:S01]  /*0180*/  IMAD.HI R4, R5, -0x77777777, R4 ;  /* 0x8888888905047827 */ /* 0x000fe200078e0204 */
[----:B------:R-:W-:Y:S02]  /*0190*/  LOP3.LUT R15, R0, 0xfffff000, RZ, 0xc0, !PT ;  /* 0xfffff000000f7812 */ /* 0x000fe400078ec0ff */
[----:B------:R-:W-:Y:S01]  /*01a0*/  LEA.HI.SX32 R11, R6, R11, 0xf ;  /* 0x0000000b060b7211 */ /* 0x000fe200078f7aff */
[----:B------:R-:W-:Y:S01]  /*01b0*/  IMAD.HI R10, R3, -0x77777777, R2 ;  /* 0x88888889030a7827 */ /* 0x000fe200078e0202 */
[----:B------:R-:W-:-:S02]  /*01c0*/  SHF.R.U32.HI R2, RZ, 0x1f, R9 ;  /* 0x0000001fff027819 */ /* 0x000fc40000011609 */
[----:B------:R-:W-:Y:S01]  /*01d0*/  SHF.R.U32.HI R13, RZ, 0x1f, R4 ;  /* 0x0000001fff0d7819 */ /* 0x000fe20000011604 */
[----:B------:R-:W-:Y:S01]  /*01e0*/  IMAD.IADD R26, R23, 0x1, -R15 ;  /* 0x00000001171a7824 */ /* 0x000fe200078e0a0f */
[----:B------:R-:W-:Y:S01]  /*01f0*/  LEA.HI.SX32 R27, R9, R2, 0xf ;  /* 0x00000002091b7211 */ /* 0x000fe200078f7aff */
[----:B------:R-:W-:Y:S01]  /*0200*/  IMAD R2, R11, -0x3c000, R7 ;  /* 0xfffc40000b027824 */ /* 0x000fe200078e0207 */
[----:B------:R-:W-:Y:S02]  /*0210*/  SHF.R.U32.HI R9, RZ, 0x1f, R10 ;  /* 0x0000001fff097819 */ /* 0x000fe4000001160a */
[----:B------:R-:W-:Y:S01]  /*0220*/  LOP3.LUT R6, R8, 0xfffff000, RZ, 0xc0, !PT ;  /* 0xfffff00008067812 */ /* 0x000fe200078ec0ff */
[C---:B------:R-:W-:Y:S01]  /*0230*/  IMAD R0, R27.reuse, -0x3c000, R23 ;  /* 0xfffc40001b007824 */ /* 0x040fe200078e0217 */
[----:B------:R-:W-:Y:S01]  /*0240*/  LEA.HI.SX32 R17, R10, R9, 0x1b ;  /* 0x000000090a117211 */ /* 0x000fe200078fdaff */
[----:B------:R-:W-:Y:S01]  /*0250*/  IMAD R26, R27, 0x4000, R26 ;  /* 0x000040001b1a7824 */ /* 0x000fe200078e021a */
[----:B------:R-:W-:Y:S01]  /*0260*/  LEA.HI.SX32 R13, R4, R13, 0x1b ;  /* 0x0000000d040d7211 */ /* 0x000fe200078fdaff */
[----:B------:R-:W1:Y:S01]  /*0270*/  LDC.64 R8, c[0x0][0x220] ;  /* 0x00008800ff087b82 */ /* 0x000e620000000a00 */
[----:B------:R-:W-:-:S02]  /*0280*/  IMAD.IADD R6, R7, 0x1, -R6 ;  /* 0x0000000107067824 */ /* 0x000fc400078e0a06 */
[----:B------:R-:W-:Y:S02]  /*0290*/  IMAD R22, R17, -0x3c, R3 ;  /* 0xffffffc411167824 */ /* 0x000fe400078e0203 */
[----:B------:R-:W-:Y:S02]  /*02a0*/  IMAD R13, R13, -0x3c, R5 ;  /* 0xffffffc40d0d7824 */ /* 0x000fe400078e0205 */
[----:B------:R-:W-:Y:S01]  /*02b0*/  IMAD R27, R27, 0x38000, R0 ;  /* 0x000380001b1b7824 */ /* 0x000fe200078e0200 */
[----:B------:R-:W2:Y:S01]  /*02c0*/  LDC.64 R4, c[0x0][0x210] ;  /* 0x00008400ff047b82 */ /* 0x000ea20000000a00 */
[C---:B------:R-:W-:Y:S01]  /*02d0*/  VIADD R29, R13.reuse, 0xffffffc8 ;  /* 0xffffffc80d1d7836 */ /* 0x040fe20000000000 */
[----:B------:R-:W-:Y:S01]  /*02e0*/  ISETP.GT.AND P0, PT, R13, 0x37, PT ;  /* 0x000000370d00780c */ /* 0x000fe20003f04270 */
[----:B------:R-:W-:Y:S01]  /*02f0*/  IMAD R6, R11, 0x4000, R6 ;  /* 0x000040000b067824 */ /* 0x000fe200078e0206 */
[----:B------:R-:W-:Y:S01]  /*0300*/  ISETP.GE.AND P2, PT, R13, 0x38, PT ;  /* 0x000000380d00780c */ /* 0x000fe20003f46270 */
[----:B------:R-:W-:Y:S01]  /*0310*/  IMAD R7, R11, 0x38000, R2 ;  /* 0x000380000b077824 */ /* 0x000fe200078e0202 */
[C---:B------:R-:W-:Y:S01]  /*0320*/  ISETP.GT.AND P1, PT, R22.reuse, 0x37, PT ;  /* 0x000000371600780c */ /* 0x040fe20003f24270 */
[----:B------:R-:W-:Y:S01]  /*0330*/  IMAD.MOV.U32 R0, RZ, RZ, RZ ;  /* 0x000000ffff007224 */ /* 0x000fe200078e00ff */
[----:B------:R-:W3:Y:S01]  /*0340*/  LDC.64 R12, c[0x0][0x218] ;  /* 0x00008600ff0c7b82 */ /* 0x000ee20000000a00 */
[----:B------:R-:W-:Y:S01]  /*0350*/  VIADD R15, R22, 0xffffffc8 ;  /* 0xffffffc8160f7836 */ /* 0x000fe20000000000 */
[----:B------:R-:W-:-:S02]  /*0360*/  CS2R R2, SRZ ;  /* 0x0000000000027805 */ /* 0x000fc4000001ff00 */
[----:B------:R-:W-:Y:S01]  /*0370*/  CS2R R16, SRZ ;  /* 0x0000000000107805 */ /* 0x000fe2000001ff00 */
[----:B-1----:R-:W-:Y:S01]  /*0380*/  IMAD.WIDE R10, R29, 0x4, R8 ;  /* 0x000000041d0a7825 */ /* 0x002fe200078e0208 */
[----:B------:R-:W-:-:S03]  /*0390*/  CS2R R18, SRZ ;  /* 0x0000000000127805 */ /* 0x000fc6000001ff00 */
[----:B------:R-:W-:Y:S01]  /*03a0*/  IMAD.WIDE R8, R15, 0x4, R8 ;  /* 0x000000040f087825 */ /* 0x000fe200078e0208 */
[----:B------:R-:W4:Y:S04]  /*03b0*/  @P0 LDG.E.EL R14, desc[UR4][R10.64] ;  /* 0x000000040a0e0981 */ /* 0x000f28000c2e1900 */
[----:B------:R-:W5:Y:S04]  /*03c0*/  @P0 LDG.E.EL R24, desc[UR4][R10.64] ;  /* 0x000000040a180981 */ /* 0x000f68000c2e1900 */
[----:B------:R-:W5:Y:S04]  /*03d0*/  @P0 LDG.E.EL R25, desc[UR4][R10.64] ;  /* 0x000000040a190981 */ /* 0x000f68000c2e1900 */
[----:B------:R2:W5:Y:S04]  /*03e0*/  @P0 LDG.E.EL R0, desc[UR4][R10.64] ;  /* 0x000000040a000981 */ /* 0x000568000c2e1900 */
[----:B------:R-:W5:Y:S04]  /*03f0*/  @P1 LDG.E.EL R2, desc[UR4][R8.64] ;  /* 0x0000000408021981 */ /* 0x000f68000c2e1900 */
[----:B------:R-:W5:Y:S01]  /*0400*/  @P1 LDG.E.EL R21, desc[UR4][R8.64] ;  /* 0x0000000408151981 */ /* 0x000f62000c2e1900 */
[----:B--2---:R-:W-:-:S03]  /*0410*/  IMAD.WIDE R10, R27, 0x4, R4 ;  /* 0x000000041b0a7825 */ /* 0x004fc600078e0204 */
[----:B------:R-:W2:Y:S01]  /*0420*/  @P1 LDG.E.EL R20, desc[UR4][R8.64] ;  /* 0x0000000408141981 */ /* 0x000ea2000c2e1900 */
[----:B------:R-:W-:-:S03]  /*0430*/  IMAD R27, R29, 0x1000, R26 ;  /* 0x000010001d1b7824 */ /* 0x000fc600078e021a */
[----:B------:R1:W2:Y:S01]  /*0440*/  @P1 LDG.E.EL R3, desc[UR4][R8.64] ;  /* 0x0000000408031981 */ /* 0x0002a2000c2e1900 */
[----:B------:R-:W-:Y:S01]  /*0450*/  ISETP.GE.AND P3, PT, R22, 0x38, PT ;  /* 0x000000381600780c */ /* 0x000fe20003f66270 */
[----:B---3--:R-:W-:Y:S02]  /*0460*/  IMAD.WIDE R26, R27, 0x4, R12 ;  /* 0x000000041b1a7825 */ /* 0x008fe400078e020c */
[----:B------:R3:W2:Y:S01]  /*0470*/  @!P2 LDG.E.128 R16, desc[UR4][R10.64] ;  /* 0x000000040a10a981 */ /* 0x0006a2000c1e1d00 */
[----:B-1----:R-:W-:Y:S02]  /*0480*/  CS2R R8, SRZ ;  /* 0x0000000000087805 */ /* 0x002fe4000001ff00 */
[----:B---3--:R-:W-:-:S06]  /*0490*/  CS2R R10, SRZ ;  /* 0x00000000000a7805 */ /* 0x008fcc000001ff00 */
[----:B------:R1:W3:Y:S01]  /*04a0*/  @P0 LDG.E.128 R8, desc[UR4][R26.64] ;  /* 0x000000041a080981 */ /* 0x0002e2000c1e1d00 */
[----:B------:R-:W-:-:S04]  /*04b0*/  IMAD R29, R15, 0x1000, R6 ;  /* 0x000010000f1d7824 */ /* 0x000fc800078e0206 */
[----:B------:R-:W-:Y:S01]  /*04c0*/  IMAD.WIDE R28, R29, 0x4, R12 ;  /* 0x000000041d1c7825 */ /* 0x000fe200078e020c */
[----:B------:R-:W-:-:S03]  /*04d0*/  CS2R R12, SRZ ;  /* 0x00000000000c7805 */ /* 0x000fc6000001ff00 */
[----:B-1----:R-:W-:Y:S01]  /*04e0*/  IMAD.WIDE R26, R7, 0x4, R4 ;  /* 0x00000004071a7825 */ /* 0x002fe200078e0204 */
[----:B------:R-:W-:Y:S02]  /*04f0*/  CS2R R4, SRZ ;  /* 0x0000000000047805 */ /* 0x000fe4000001ff00 */
[----:B------:R-:W-:-:S06]  /*0500*/  CS2R R6, SRZ ;  /* 0x0000000000067805 */ /* 0x000fcc000001ff00 */
[----:B------:R1:W5:Y:S02]  /*0510*/  @!P3 LDG.E.128 R4, desc[UR4][R26.64] ;  /* 0x000000041a04b981 */ /* 0x000364000c1e1d00 */
[----:B-1----:R-:W1:Y:S01]  /*0520*/  LDC.64 R26, c[0x0][0x228] ;  /* 0x00008a00ff1a7b82 */ /* 0x002e620000000a00 */
[----:B----4-:R-:W-:Y:S02]  /*0530*/  SEL R15, R14, RZ, P0 ;  /* 0x000000ff0e0f7207 */ /* 0x010fe40000000000 */
[----:B--2---:R-:W-:Y:S02]  /*0540*/  SEL R16, R16, RZ, !P2 ;  /* 0x000000ff10107207 */ /* 0x004fe40005000000 */
[----:B---3--:R-:W-:-:S05]  /*0550*/  SEL R8, R8, RZ, P0 ;  /* 0x000000ff08087207 */ /* 0x008fca0000000000 */
[----:B------:R-:W-:Y:S01]  /*0560*/  @P2 FADD R16, R8, R15 ;  /* 0x0000000f08102221 */ /* 0x000fe20000000000 */
[----:B------:R-:W-:-:S06]  /*0570*/  CS2R R14, SRZ ;  /* 0x00000000000e7805 */ /* 0x000fcc000001ff00 */
[----:B------:R-:W2:Y:S01]  /*0580*/  @P1 LDG.E.128 R12, desc[UR4][R28.64] ;  /* 0x000000041c0c1981 */ /* 0x000ea2000c1e1d00 */
[----:B------:R-:W-:Y:S01]  /*0590*/  SEL R9, R9, RZ, P0 ;  /* 0x000000ff09097207 */ /* 0x000fe20000000000 */
[----:B-1----:R-:W-:Y:S01]  /*05a0*/  IMAD.WIDE R22, R23, 0x4, R26 ;  /* 0x0000000417167825 */ /* 0x002fe200078e021a */
[----:B-----5:R-:W-:Y:S02]  /*05b0*/  SEL R24, R24, RZ, P0 ;  /* 0x000000ff18187207 */ /* 0x020fe40000000000 */
[----:B------:R-:W-:Y:S02]  /*05c0*/  SEL R17, R17, RZ, !P2 ;  /* 0x000000ff11117207 */ /* 0x000fe40005000000 */
[----:B------:R-:W-:Y:S01]  /*05d0*/  SEL R8, R0, RZ, P0 ;  /* 0x000000ff00087207 */ /* 0x000fe20000000000 */
[----:B------:R-:W-:Y:S01]  /*05e0*/  @P2 FADD R17, R9, R24 ;  /* 0x0000001809112221 */ /* 0x000fe20000000000 */
[----:B------:R-:W-:Y:S02]  /*05f0*/  SEL R9, R2, RZ, P1 ;  /* 0x000000ff02097207 */ /* 0x000fe40000800000 */
[----:B------:R-:W-:-:S02]  /*0600*/  SEL R2, R21, RZ, P1 ;  /* 0x000000ff15027207 */ /* 0x000fc40000800000 */
[----:B------:R-:W-:Y:S02]  /*0610*/  SEL R10, R10, RZ, P0 ;  /* 0x000000ff0a0a7207 */ /* 0x000fe40000000000 */
[----:B------:R-:W-:Y:S02]  /*0620*/  SEL R11, R11, RZ, P0 ;  /* 0x000000ff0b0b7207 */ /* 0x000fe40000000000 */
[----:B------:R-:W-:Y:S02]  /*0630*/  SEL R25, R25, RZ, P0 ;  /* 0x000000ff19197207 */ /* 0x000fe40000000000 */
[----:B------:R-:W-:Y:S02]  /*0640*/  SEL R21, R20, RZ, P1 ;  /* 0x000000ff14157207 */ /* 0x000fe40000800000 */
[----:B------:R-:W-:Y:S02]  /*0650*/  SEL R0, R3, RZ, P1 ;  /* 0x000000ff03007207 */ /* 0x000fe40000800000 */
[----:B------:R-:W-:Y:S01]  /*0660*/  SEL R18, R18, RZ, !P2 ;  /* 0x000000ff12127207 */ /* 0x000fe20005000000 */
[----:B------:R-:W-:Y:S01]  /*0670*/  @P2 FADD R18, R10, R25 ;  /* 0x000000190a122221 */ /* 0x000fe20000000000 */
[----:B------:R-:W-:Y:S01]  /*0680*/  SEL R19, R19, RZ, !P2 ;  /* 0x000000ff13137207 */ /* 0x000fe20005000000 */
[----:B------:R-:W-:Y:S01]  /*0690*/  @P2 FADD R19, R11, R8 ;  /* 0x000000080b132221 */ /* 0x000fe20000000000 */
[----:B------:R-:W-:-:S02]  /*06a0*/  SEL R4, R4, RZ, !P3 ;  /* 0x000000ff04047207 */ /* 0x000fc40005800000 */
[----:B------:R-:W-:Y:S02]  /*06b0*/  SEL R5, R5, RZ, !P3 ;  /* 0x000000ff05057207 */ /* 0x000fe40005800000 */
[----:B------:R-:W-:Y:S01]  /*06c0*/  SEL R6, R6, RZ, !P3 ;  /* 0x000000ff06067207 */ /* 0x000fe20005800000 */
[----:B------:R-:W-:Y:S01]  /*06d0*/  STG.E.128 desc[UR4][R22.64], R16 ;  /* 0x0000001016007986 */ /* 0x000fe2000c101d04 */
[----:B------:R-:W-:Y:S02]  /*06e0*/  SEL R7, R7, RZ, !P3 ;  /* 0x000000ff07077207 */ /* 0x000fe40005800000 */
[----:B--2---:R-:W-:Y:S02]  /*06f0*/  SEL R12, R12, RZ, P1 ;  /* 0x000000ff0c0c7207 */ /* 0x004fe40000800000 */
[----:B------:R-:W-:Y:S02]  /*0700*/  SEL R13, R13, RZ, P1 ;  /* 0x000000ff0d0d7207 */ /* 0x000fe40000800000 */
[----:B------:R-:W-:Y:S01]  /*0710*/  SEL R14, R14, RZ, P1 ;  /* 0x000000ff0e0e7207 */ /* 0x000fe20000800000 */
[----:B------:R-:W-:Y:S01]  /*0720*/  @P3 FADD R4, R12, R9 ;  /* 0x000000090c043221 */ /* 0x000fe20000000000 */
[----:B------:R-:W-:Y:S01]  /*0730*/  SEL R15, R15, RZ, P1 ;  /* 0x000000ff0f0f7207 */ /* 0x000fe20000800000 */
[----:B------:R-:W-:-:S02]  /*0740*/  @P3 FADD R5, R13, R2 ;  /* 0x000000020d053221 */ /* 0x000fc40000000000 */
[----:B------:R-:W-:Y:S02]  /*0750*/  @P3 FADD R6, R14, R21 ;  /* 0x000000150e063221 */ /* 0x000fe40000000000 */
[----:B------:R-:W-:-:S05]  /*0760*/  @P3 FADD R7, R15, R0 ;  /* 0x000000000f073221 */ /* 0x000fca0000000000 */
[----:B------:R-:W-:Y:S01]  /*0770*/  STG.E.128 desc[UR4][R22.64+0x800], R4 ;  /* 0x0008000416007986 */ /* 0x000fe2000c101d04 */
[----:B------:R-:W-:Y:S05]  /*0780*/  EXIT ;  /* 0x000000000000794d */ /* 0x000fea0003800000 */
.L_x_0:
[----:B------:R-:W-:-:S00]  /*0790*/  BRA `(.L_x_0) ;  /* 0xfffffffc00fc7947 */ /* 0x000fc0000383ffff */
[----:B------:R-:W-:-:S00]  /*07a0*/  NOP ;  /* 0x0000000000007918 */ /* 0x000fc00000000000 */
        /* <DEDUP_REMOVED lines=13> */
.L_x_1:


//--------------------- .nv.constant0.triton_poi_fused_cat_26 --------------------------
	.section	.nv.constant0.triton_poi_fused_cat_26,"a",@progbits
	.sectionflags	@""
	.align	4
.nv.constant0.triton_poi_fused_cat_26:
	.zero		564
